//
// Generated by NVIDIA NVVM Compiler
//
// Compiler Build ID: CL-36424714
// Cuda compilation tools, release 13.0, V13.0.88
// Based on NVVM 20.0.0
//

.version 9.0
.target sm_100
.address_size 64

	// .globl	_Z20pairs_trading_kernelPKdS0_Pii
.global .align 1 .b8 _ZN34_INTERNAL_5fbf3d03_4_k_cu_e60225b44cuda3std3__45__cpo5beginE[1];
.global .align 1 .b8 _ZN34_INTERNAL_5fbf3d03_4_k_cu_e60225b44cuda3std3__45__cpo3endE[1];
.global .align 1 .b8 _ZN34_INTERNAL_5fbf3d03_4_k_cu_e60225b44cuda3std3__45__cpo6cbeginE[1];
.global .align 1 .b8 _ZN34_INTERNAL_5fbf3d03_4_k_cu_e60225b44cuda3std3__45__cpo4cendE[1];
.global .align 1 .b8 _ZN34_INTERNAL_5fbf3d03_4_k_cu_e60225b44cuda3std3__45__cpo6rbeginE[1];
.global .align 1 .b8 _ZN34_INTERNAL_5fbf3d03_4_k_cu_e60225b44cuda3std3__45__cpo4rendE[1];
.global .align 1 .b8 _ZN34_INTERNAL_5fbf3d03_4_k_cu_e60225b44cuda3std3__45__cpo7crbeginE[1];
.global .align 1 .b8 _ZN34_INTERNAL_5fbf3d03_4_k_cu_e60225b44cuda3std3__45__cpo5crendE[1];
.global .align 1 .b8 _ZN34_INTERNAL_5fbf3d03_4_k_cu_e60225b44cuda3std3__436_GLOBAL__N__5fbf3d03_4_k_cu_e60225b46ignoreE[1];
.global .align 1 .b8 _ZN34_INTERNAL_5fbf3d03_4_k_cu_e60225b44cuda3std3__419piecewise_constructE[1];
.global .align 1 .b8 _ZN34_INTERNAL_5fbf3d03_4_k_cu_e60225b44cuda3std3__48in_placeE[1];
.global .align 1 .b8 _ZN34_INTERNAL_5fbf3d03_4_k_cu_e60225b44cuda3std3__420unreachable_sentinelE[1];
.global .align 1 .b8 _ZN34_INTERNAL_5fbf3d03_4_k_cu_e60225b44cuda3std3__47nulloptE[1];
.global .align 1 .b8 _ZN34_INTERNAL_5fbf3d03_4_k_cu_e60225b44cuda3std3__48unexpectE[1];
.global .align 1 .b8 _ZN34_INTERNAL_5fbf3d03_4_k_cu_e60225b44cuda3std6ranges3__45__cpo4swapE[1];
.global .align 1 .b8 _ZN34_INTERNAL_5fbf3d03_4_k_cu_e60225b44cuda3std6ranges3__45__cpo9iter_moveE[1];
.global .align 1 .b8 _ZN34_INTERNAL_5fbf3d03_4_k_cu_e60225b44cuda3std6ranges3__45__cpo5beginE[1];
.global .align 1 .b8 _ZN34_INTERNAL_5fbf3d03_4_k_cu_e60225b44cuda3std6ranges3__45__cpo3endE[1];
.global .align 1 .b8 _ZN34_INTERNAL_5fbf3d03_4_k_cu_e60225b44cuda3std6ranges3__45__cpo6cbeginE[1];
.global .align 1 .b8 _ZN34_INTERNAL_5fbf3d03_4_k_cu_e60225b44cuda3std6ranges3__45__cpo4cendE[1];
.global .align 1 .b8 _ZN34_INTERNAL_5fbf3d03_4_k_cu_e60225b44cuda3std6ranges3__45__cpo7advanceE[1];
.global .align 1 .b8 _ZN34_INTERNAL_5fbf3d03_4_k_cu_e60225b44cuda3std6ranges3__45__cpo9iter_swapE[1];
.global .align 1 .b8 _ZN34_INTERNAL_5fbf3d03_4_k_cu_e60225b44cuda3std6ranges3__45__cpo4nextE[1];
.global .align 1 .b8 _ZN34_INTERNAL_5fbf3d03_4_k_cu_e60225b44cuda3std6ranges3__45__cpo4prevE[1];
.global .align 1 .b8 _ZN34_INTERNAL_5fbf3d03_4_k_cu_e60225b44cuda3std6ranges3__45__cpo4dataE[1];
.global .align 1 .b8 _ZN34_INTERNAL_5fbf3d03_4_k_cu_e60225b44cuda3std6ranges3__45__cpo5cdataE[1];
.global .align 1 .b8 _ZN34_INTERNAL_5fbf3d03_4_k_cu_e60225b44cuda3std6ranges3__45__cpo4sizeE[1];
.global .align 1 .b8 _ZN34_INTERNAL_5fbf3d03_4_k_cu_e60225b44cuda3std6ranges3__45__cpo5ssizeE[1];
.global .align 1 .b8 _ZN34_INTERNAL_5fbf3d03_4_k_cu_e60225b44cuda3std6ranges3__45__cpo8distanceE[1];
.global .align 1 .b8 _ZN34_INTERNAL_5fbf3d03_4_k_cu_e60225b46thrust24THRUST_300001_SM_1000_NS8cuda_cub3parE[1];
.global .align 1 .b8 _ZN34_INTERNAL_5fbf3d03_4_k_cu_e60225b46thrust24THRUST_300001_SM_1000_NS8cuda_cub10par_nosyncE[1];
.global .align 1 .b8 _ZN34_INTERNAL_5fbf3d03_4_k_cu_e60225b46thrust24THRUST_300001_SM_1000_NS6system6detail10sequential3seqE[1];
.global .align 1 .b8 _ZN34_INTERNAL_5fbf3d03_4_k_cu_e60225b46thrust24THRUST_300001_SM_1000_NS12placeholders2_1E[1];
.global .align 1 .b8 _ZN34_INTERNAL_5fbf3d03_4_k_cu_e60225b46thrust24THRUST_300001_SM_1000_NS12placeholders2_2E[1];
.global .align 1 .b8 _ZN34_INTERNAL_5fbf3d03_4_k_cu_e60225b46thrust24THRUST_300001_SM_1000_NS12placeholders2_3E[1];
.global .align 1 .b8 _ZN34_INTERNAL_5fbf3d03_4_k_cu_e60225b46thrust24THRUST_300001_SM_1000_NS12placeholders2_4E[1];
.global .align 1 .b8 _ZN34_INTERNAL_5fbf3d03_4_k_cu_e60225b46thrust24THRUST_300001_SM_1000_NS12placeholders2_5E[1];
.global .align 1 .b8 _ZN34_INTERNAL_5fbf3d03_4_k_cu_e60225b46thrust24THRUST_300001_SM_1000_NS12placeholders2_6E[1];
.global .align 1 .b8 _ZN34_INTERNAL_5fbf3d03_4_k_cu_e60225b46thrust24THRUST_300001_SM_1000_NS12placeholders2_7E[1];
.global .align 1 .b8 _ZN34_INTERNAL_5fbf3d03_4_k_cu_e60225b46thrust24THRUST_300001_SM_1000_NS12placeholders2_8E[1];
.global .align 1 .b8 _ZN34_INTERNAL_5fbf3d03_4_k_cu_e60225b46thrust24THRUST_300001_SM_1000_NS12placeholders2_9E[1];
.global .align 1 .b8 _ZN34_INTERNAL_5fbf3d03_4_k_cu_e60225b46thrust24THRUST_300001_SM_1000_NS12placeholders3_10E[1];
.global .align 1 .b8 _ZN34_INTERNAL_5fbf3d03_4_k_cu_e60225b46thrust24THRUST_300001_SM_1000_NS3seqE[1];

.visible .entry _Z20pairs_trading_kernelPKdS0_Pii(
	.param .u64 .ptr .align 1 _Z20pairs_trading_kernelPKdS0_Pii_param_0,
	.param .u64 .ptr .align 1 _Z20pairs_trading_kernelPKdS0_Pii_param_1,
	.param .u64 .ptr .align 1 _Z20pairs_trading_kernelPKdS0_Pii_param_2,
	.param .u32 _Z20pairs_trading_kernelPKdS0_Pii_param_3
)
{


	ret;

}
	// .globl	_ZN3cub18CUB_300001_SM_10006detail11EmptyKernelIvEEvv
.visible .entry _ZN3cub18CUB_300001_SM_10006detail11EmptyKernelIvEEvv()
{


	ret;

}


// ===== COMPILED SASS (sm_100) =====

	.target	sm_100

	.elftype	@"ET_EXEC"


//--------------------- .note.nv.tkinfo           --------------------------
	.section	.note.nv.tkinfo,"",@"SHT_NOTE"
	.sectionflags	@"SHF_NOTE_NV_TKINFO"
	.tkinfo
        /*0018*/ 	.word	0x00000002
        /*0030*/ 	.string	""
        /*0030*/ 	.string	"ptxas"
        /*0030*/ 	.string	"Cuda compilation tools, release 13.0, V13.0.88"
        /*0030*/ 	.string	"Build cuda_13.0.r13.0/compiler.36424714_0"
        /*0030*/ 	.string	"-arch sm_100 -m 64 "



//--------------------- .note.nv.cuinfo           --------------------------
	.section	.note.nv.cuinfo,"",@"SHT_NOTE"
	.sectionflags	@"SHF_NOTE_NV_CUINFO"
        /*0018*/ 	.short	0x0002
        /*001a*/ 	.short	0x0064
        /*001c*/ 	.short	0x0082
	.zero		2


//--------------------- .nv.info                  --------------------------
	.section	.nv.info,"",@"SHT_CUDA_INFO"
	.align	4


	//----- nvinfo : EIATTR_REGCOUNT
	.align		4
        /*0000*/ 	.byte	0x04, 0x2f
        /*0002*/ 	.short	(.L_44 - .L_43)
	.align		4
.L_43:
        /*0004*/ 	.word	index@(_Z20pairs_trading_kernelPKdS0_Pii)
        /*0008*/ 	.word	0x00000004


	//----- nvinfo : EIATTR_FRAME_SIZE
	.align		4
.L_44:
        /*000c*/ 	.byte	0x04, 0x11
        /*000e*/ 	.short	(.L_46 - .L_45)
	.align		4
.L_45:
        /*0010*/ 	.word	index@(_Z20pairs_trading_kernelPKdS0_Pii)
        /*0014*/ 	.word	0x00000000


	//----- nvinfo : EIATTR_REGCOUNT
	.align		4
.L_46:
        /*0018*/ 	.byte	0x04, 0x2f
        /*001a*/ 	.short	(.L_48 - .L_47)
	.align		4
.L_47:
        /*001c*/ 	.word	index@(_ZN3cub18CUB_300001_SM_10006detail11EmptyKernelIvEEvv)
        /*0020*/ 	.word	0x00000004


	//----- nvinfo : EIATTR_FRAME_SIZE
	.align		4
.L_48:
        /*0024*/ 	.byte	0x04, 0x11
        /*0026*/ 	.short	(.L_50 - .L_49)
	.align		4
.L_49:
        /*0028*/ 	.word	index@(_ZN3cub18CUB_300001_SM_10006detail11EmptyKernelIvEEvv)
        /*002c*/ 	.word	0x00000000


	//----- nvinfo : EIATTR_MIN_STACK_SIZE
	.align		4
.L_50:
        /*0030*/ 	.byte	0x04, 0x12
        /*0032*/ 	.short	(.L_52 - .L_51)
	.align		4
.L_51:
        /*0034*/ 	.word	index@(_ZN3cub18CUB_300001_SM_10006detail11EmptyKernelIvEEvv)
        /*0038*/ 	.word	0x00000000


	//----- nvinfo : EIATTR_MIN_STACK_SIZE
	.align		4
.L_52:
        /*003c*/ 	.byte	0x04, 0x12
        /*003e*/ 	.short	(.L_54 - .L_53)
	.align		4
.L_53:
        /*0040*/ 	.word	index@(_Z20pairs_trading_kernelPKdS0_Pii)
        /*0044*/ 	.word	0x00000000
.L_54:


//--------------------- .nv.compat                --------------------------
	.section	.nv.compat,"",@"SHT_CUDA_COMPAT_INFO"
	.align	4
        /*0000*/ 	.byte	0x02, 0x09, 0x00, 0x00, 0x02, 0x02, 0x01, 0x00, 0x02, 0x05, 0x05, 0x00, 0x03, 0x07, 0x01, 0x01
        /*0010*/ 	.byte	0x02, 0x03, 0x00, 0x00, 0x02, 0x06, 0x01, 0x00, 0x04, 0x0b, 0x08, 0x00, 0x09, 0x00, 0x00, 0x00
        /*0020*/ 	.byte	0x00, 0x00, 0x00, 0x00


//--------------------- .nv.info._ZN3cub18CUB_300001_SM_10006detail11EmptyKernelIvEEvv --------------------------
	.section	.nv.info._ZN3cub18CUB_300001_SM_10006detail11EmptyKernelIvEEvv,"",@"SHT_CUDA_INFO"
	.sectionflags	@""
	.align	4


	//----- nvinfo : EIATTR_CUDA_API_VERSION
	.align		4
        /*0000*/ 	.byte	0x04, 0x37
        /*0002*/ 	.short	(.L_56 - .L_55)
.L_55:
        /*0004*/ 	.word	0x00000082


	//----- nvinfo : EIATTR_SPARSE_MMA_MASK
	.align		4
.L_56:
        /*0008*/ 	.byte	0x03, 0x50
        /*000a*/ 	.short	0x0000


	//----- nvinfo : EIATTR_MAXREG_COUNT
	.align		4
        /*000c*/ 	.byte	0x03, 0x1b
        /*000e*/ 	.short	0x00ff


	//----- nvinfo : EIATTR_MERCURY_ISA_VERSION
	.align		4
        /*0010*/ 	.byte	0x03, 0x5f
        /*0012*/ 	.short	0x0101


	//----- nvinfo : EIATTR_VRC_CTA_INIT_COUNT
	.align		4
        /*0014*/ 	.byte	0x02, 0x4a
	.zero		1
	.zero		1


	//----- nvinfo : EIATTR_EXIT_INSTR_OFFSETS
	.align		4
        /*0018*/ 	.byte	0x04, 0x1c
        /*001a*/ 	.short	(.L_58 - .L_57)


	//   ....[0]....
.L_57:
        /*001c*/ 	.word	0x00000010


	//----- nvinfo : EIATTR_SW_WAR
	.align		4
.L_58:
        /*0020*/ 	.byte	0x04, 0x36
        /*0022*/ 	.short	(.L_60 - .L_59)
.L_59:
        /*0024*/ 	.word	0x00000008
.L_60:


//--------------------- .nv.info._Z20pairs_trading_kernelPKdS0_Pii --------------------------
	.section	.nv.info._Z20pairs_trading_kernelPKdS0_Pii,"",@"SHT_CUDA_INFO"
	.sectionflags	@""
	.align	4


	//----- nvinfo : EIATTR_CUDA_API_VERSION
	.align		4
        /*0000*/ 	.byte	0x04, 0x37
        /*0002*/ 	.short	(.L_62 - .L_61)
.L_61:
        /*0004*/ 	.word	0x00000082


	//----- nvinfo : EIATTR_KPARAM_INFO
	.align		4
.L_62:
        /*0008*/ 	.byte	0x04, 0x17
        /*000a*/ 	.short	(.L_64 - .L_63)
.L_63:
        /*000c*/ 	.word	0x00000000
        /*0010*/ 	.short	0x0003
        /*0012*/ 	.short	0x0018
        /*0014*/ 	.byte	0x00, 0xf0, 0x11, 0x00


	//----- nvinfo : EIATTR_KPARAM_INFO
	.align		4
.L_64:
        /*0018*/ 	.byte	0x04, 0x17
        /*001a*/ 	.short	(.L_66 - .L_65)
.L_65:
        /*001c*/ 	.word	0x00000000
        /*0020*/ 	.short	0x0002
        /*0022*/ 	.short	0x0010
        /*0024*/ 	.byte	0x00, 0xf5, 0x21, 0x00


	//----- nvinfo : EIATTR_KPARAM_INFO
	.align		4
.L_66:
        /*0028*/ 	.byte	0x04, 0x17
        /*002a*/ 	.short	(.L_68 - .L_67)
.L_67:
        /*002c*/ 	.word	0x00000000
        /*0030*/ 	.short	0x0001
        /*0032*/ 	.short	0x0008
        /*0034*/ 	.byte	0x00, 0xf5, 0x21, 0x00


	//----- nvinfo : EIATTR_KPARAM_INFO
	.align		4
.L_68:
        /*0038*/ 	.byte	0x04, 0x17
        /*003a*/ 	.short	(.L_70 - .L_69)
.L_69:
        /*003c*/ 	.word	0x00000000
        /*0040*/ 	.short	0x0000
        /*0042*/ 	.short	0x0000
        /*0044*/ 	.byte	0x00, 0xf5, 0x21, 0x00


	//----- nvinfo : EIATTR_SPARSE_MMA_MASK
	.align		4
.L_70:
        /*0048*/ 	.byte	0x03, 0x50
        /*004a*/ 	.short	0x0000


	//----- nvinfo : EIATTR_MAXREG_COUNT
	.align		4
        /*004c*/ 	.byte	0x03, 0x1b
        /*004e*/ 	.short	0x00ff


	//----- nvinfo : EIATTR_MERCURY_ISA_VERSION
	.align		4
        /*0050*/ 	.byte	0x03, 0x5f
        /*0052*/ 	.short	0x0101


	//----- nvinfo : EIATTR_VRC_CTA_INIT_COUNT
	.align		4
        /*0054*/ 	.byte	0x02, 0x4a
	.zero		1
	.zero		1


	//----- nvinfo : EIATTR_EXIT_INSTR_OFFSETS
	.align		4
        /*0058*/ 	.byte	0x04, 0x1c
        /*005a*/ 	.short	(.L_72 - .L_71)


	//   ....[0]....
.L_71:
        /*005c*/ 	.word	0x00000010


	//----- nvinfo : EIATTR_CBANK_PARAM_SIZE
	.align		4
.L_72:
        /*0060*/ 	.byte	0x03, 0x19
        /*0062*/ 	.short	0x001c


	//----- nvinfo : EIATTR_PARAM_CBANK
	.align		4
        /*0064*/ 	.byte	0x04, 0x0a
        /*0066*/ 	.short	(.L_74 - .L_73)
	.align		4
.L_73:
        /*0068*/ 	.word	index@(.nv.constant0._Z20pairs_trading_kernelPKdS0_Pii)
        /*006c*/ 	.short	0x0380
        /*006e*/ 	.short	0x001c


	//----- nvinfo : EIATTR_SW_WAR
	.align		4
.L_74:
        /*0070*/ 	.byte	0x04, 0x36
        /*0072*/ 	.short	(.L_76 - .L_75)
.L_75:
        /*0074*/ 	.word	0x00000008
.L_76:


//--------------------- .nv.callgraph             --------------------------
	.section	.nv.callgraph,"",@"SHT_CUDA_CALLGRAPH"
	.align	4
	.sectionentsize	8
	.align		4
        /*0000*/ 	.word	0x00000000
	.align		4
        /*0004*/ 	.word	0xffffffff
	.align		4
        /*0008*/ 	.word	0x00000000
	.align		4
        /*000c*/ 	.word	0xfffffffe
	.align		4
        /*0010*/ 	.word	0x00000000
	.align		4
        /*0014*/ 	.word	0xfffffffd
	.align		4
        /*0018*/ 	.word	0x00000000
	.align		4
        /*001c*/ 	.word	0xfffffffc


//--------------------- .nv.constant4             --------------------------
	.section	.nv.constant4,"a",@progbits
	.align	8
	.align		8
.nv.constant4:
        /*0000*/ 	.dword	_ZN34_INTERNAL_5fbf3d03_4_k_cu_e60225b44cuda3std3__45__cpo5beginE
	.align		8
        /*0008*/ 	.dword	_ZN34_INTERNAL_5fbf3d03_4_k_cu_e60225b44cuda3std3__45__cpo3endE
	.align		8
        /*0010*/ 	.dword	_ZN34_INTERNAL_5fbf3d03_4_k_cu_e60225b44cuda3std3__45__cpo6cbeginE
	.align		8
        /*0018*/ 	.dword	_ZN34_INTERNAL_5fbf3d03_4_k_cu_e60225b44cuda3std3__45__cpo4cendE
	.align		8
        /*0020*/ 	.dword	_ZN34_INTERNAL_5fbf3d03_4_k_cu_e60225b44cuda3std3__45__cpo6rbeginE
	.align		8
        /*0028*/ 	.dword	_ZN34_INTERNAL_5fbf3d03_4_k_cu_e60225b44cuda3std3__45__cpo4rendE
	.align		8
        /*0030*/ 	.dword	_ZN34_INTERNAL_5fbf3d03_4_k_cu_e60225b44cuda3std3__45__cpo7crbeginE
	.align		8
        /*0038*/ 	.dword	_ZN34_INTERNAL_5fbf3d03_4_k_cu_e60225b44cuda3std3__45__cpo5crendE
	.align		8
        /*0040*/ 	.dword	_ZN34_INTERNAL_5fbf3d03_4_k_cu_e60225b44cuda3std3__436_GLOBAL__N__5fbf3d03_4_k_cu_e60225b46ignoreE
	.align		8
        /*0048*/ 	.dword	_ZN34_INTERNAL_5fbf3d03_4_k_cu_e60225b44cuda3std3__419piecewise_constructE
	.align		8
        /*0050*/ 	.dword	_ZN34_INTERNAL_5fbf3d03_4_k_cu_e60225b44cuda3std3__48in_placeE
	.align		8
        /*0058*/ 	.dword	_ZN34_INTERNAL_5fbf3d03_4_k_cu_e60225b44cuda3std3__420unreachable_sentinelE
	.align		8
        /*0060*/ 	.dword	_ZN34_INTERNAL_5fbf3d03_4_k_cu_e60225b44cuda3std3__47nulloptE
	.align		8
        /*0068*/ 	.dword	_ZN34_INTERNAL_5fbf3d03_4_k_cu_e60225b44cuda3std3__48unexpectE
	.align		8
        /*0070*/ 	.dword	_ZN34_INTERNAL_5fbf3d03_4_k_cu_e60225b44cuda3std6ranges3__45__cpo4swapE
	.align		8
        /*0078*/ 	.dword	_ZN34_INTERNAL_5fbf3d03_4_k_cu_e60225b44cuda3std6ranges3__45__cpo9iter_moveE
	.align		8
        /*0080*/ 	.dword	_ZN34_INTERNAL_5fbf3d03_4_k_cu_e60225b44cuda3std6ranges3__45__cpo5beginE
	.align		8
        /*0088*/ 	.dword	_ZN34_INTERNAL_5fbf3d03_4_k_cu_e60225b44cuda3std6ranges3__45__cpo3endE
	.align		8
        /*0090*/ 	.dword	_ZN34_INTERNAL_5fbf3d03_4_k_cu_e60225b44cuda3std6ranges3__45__cpo6cbeginE
	.align		8
        /*0098*/ 	.dword	_ZN34_INTERNAL_5fbf3d03_4_k_cu_e60225b44cuda3std6ranges3__45__cpo4cendE
	.align		8
        /*00a0*/ 	.dword	_ZN34_INTERNAL_5fbf3d03_4_k_cu_e60225b44cuda3std6ranges3__45__cpo7advanceE
	.align		8
        /*00a8*/ 	.dword	_ZN34_INTERNAL_5fbf3d03_4_k_cu_e60225b44cuda3std6ranges3__45__cpo9iter_swapE
	.align		8
        /*00b0*/ 	.dword	_ZN34_INTERNAL_5fbf3d03_4_k_cu_e60225b44cuda3std6ranges3__45__cpo4nextE
	.align		8
        /*00b8*/ 	.dword	_ZN34_INTERNAL_5fbf3d03_4_k_cu_e60225b44cuda3std6ranges3__45__cpo4prevE
	.align		8
        /*00c0*/ 	.dword	_ZN34_INTERNAL_5fbf3d03_4_k_cu_e60225b44cuda3std6ranges3__45__cpo4dataE
	.align		8
        /*00c8*/ 	.dword	_ZN34_INTERNAL_5fbf3d03_4_k_cu_e60225b44cuda3std6ranges3__45__cpo5cdataE
	.align		8
        /*00d0*/ 	.dword	_ZN34_INTERNAL_5fbf3d03_4_k_cu_e60225b44cuda3std6ranges3__45__cpo4sizeE
	.align		8
        /*00d8*/ 	.dword	_ZN34_INTERNAL_5fbf3d03_4_k_cu_e60225b44cuda3std6ranges3__45__cpo5ssizeE
	.align		8
        /*00e0*/ 	.dword	_ZN34_INTERNAL_5fbf3d03_4_k_cu_e60225b44cuda3std6ranges3__45__cpo8distanceE
	.align		8
        /*00e8*/ 	.dword	_ZN34_INTERNAL_5fbf3d03_4_k_cu_e60225b46thrust24THRUST_300001_SM_1000_NS8cuda_cub3parE
	.align		8
        /*00f0*/ 	.dword	_ZN34_INTERNAL_5fbf3d03_4_k_cu_e60225b46thrust24THRUST_300001_SM_1000_NS8cuda_cub10par_nosyncE
	.align		8
        /*00f8*/ 	.dword	_ZN34_INTERNAL_5fbf3d03_4_k_cu_e60225b46thrust24THRUST_300001_SM_1000_NS6system6detail10sequential3seqE
	.align		8
        /*0100*/ 	.dword	_ZN34_INTERNAL_5fbf3d03_4_k_cu_e60225b46thrust24THRUST_300001_SM_1000_NS12placeholders2_1E
	.align		8
        /*0108*/ 	.dword	_ZN34_INTERNAL_5fbf3d03_4_k_cu_e60225b46thrust24THRUST_300001_SM_1000_NS12placeholders2_2E
	.align		8
        /*0110*/ 	.dword	_ZN34_INTERNAL_5fbf3d03_4_k_cu_e60225b46thrust24THRUST_300001_SM_1000_NS12placeholders2_3E
	.align		8
        /*0118*/ 	.dword	_ZN34_INTERNAL_5fbf3d03_4_k_cu_e60225b46thrust24THRUST_300001_SM_1000_NS12placeholders2_4E
	.align		8
        /*0120*/ 	.dword	_ZN34_INTERNAL_5fbf3d03_4_k_cu_e60225b46thrust24THRUST_300001_SM_1000_NS12placeholders2_5E
	.align		8
        /*0128*/ 	.dword	_ZN34_INTERNAL_5fbf3d03_4_k_cu_e60225b46thrust24THRUST_300001_SM_1000_NS12placeholders2_6E
	.align		8
        /*0130*/ 	.dword	_ZN34_INTERNAL_5fbf3d03_4_k_cu_e60225b46thrust24THRUST_300001_SM_1000_NS12placeholders2_7E
	.align		8
        /*0138*/ 	.dword	_ZN34_INTERNAL_5fbf3d03_4_k_cu_e60225b46thrust24THRUST_300001_SM_1000_NS12placeholders2_8E
	.align		8
        /*0140*/ 	.dword	_ZN34_INTERNAL_5fbf3d03_4_k_cu_e60225b46thrust24THRUST_300001_SM_1000_NS12placeholders2_9E
	.align		8
        /*0148*/ 	.dword	_ZN34_INTERNAL_5fbf3d03_4_k_cu_e60225b46thrust24THRUST_300001_SM_1000_NS12placeholders3_10E
	.align		8
        /*0150*/ 	.dword	_ZN34_INTERNAL_5fbf3d03_4_k_cu_e60225b46thrust24THRUST_300001_SM_1000_NS3seqE


//--------------------- .text._ZN3cub18CUB_300001_SM_10006detail11EmptyKernelIvEEvv --------------------------
	.section	.text._ZN3cub18CUB_300001_SM_10006detail11EmptyKernelIvEEvv,"ax",@progbits
	.align	128
        .global         _ZN3cub18CUB_300001_SM_10006detail11EmptyKernelIvEEvv
        .type           _ZN3cub18CUB_300001_SM_10006detail11EmptyKernelIvEEvv,@function
        .size           _ZN3cub18CUB_300001_SM_10006detail11EmptyKernelIvEEvv,(.L_x_2 - _ZN3cub18CUB_300001_SM_10006detail11EmptyKernelIvEEvv)
        .other          _ZN3cub18CUB_300001_SM_10006detail11EmptyKernelIvEEvv,@"STO_CUDA_ENTRY STV_DEFAULT"
_ZN3cub18CUB_300001_SM_10006detail11EmptyKernelIvEEvv:
.text._ZN3cub18CUB_300001_SM_10006detail11EmptyKernelIvEEvv:
[----:B------:R-:W-:Y:S01]  /*0000*/  LDC R1, c[0x0][0x37c] ;  /* 0x0000df00ff017b82 */ /* 0x000fe20000000800 */
[----:B------:R-:W-:Y:S05]  /*0010*/  EXIT ;  /* 0x000000000000794d */ /* 0x000fea0003800000 */
.L_x_0:
[----:B------:R-:W-:-:S00]  /*0020*/  BRA `(.L_x_0) ;  /* 0xfffffffc00fc7947 */ /* 0x000fc0000383ffff */
[----:B------:R-:W-:-:S00]  /*0030*/  NOP ;  /* 0x0000000000007918 */ /* 0x000fc00000000000 */
        /* <DEDUP_REMOVED lines=12> */
.L_x_2:


//--------------------- .text._Z20pairs_trading_kernelPKdS0_Pii --------------------------
	.section	.text._Z20pairs_trading_kernelPKdS0_Pii,"ax",@progbits
	.align	128
        .global         _Z20pairs_trading_kernelPKdS0_Pii
        .type           _Z20pairs_trading_kernelPKdS0_Pii,@function
        .size           _Z20pairs_trading_kernelPKdS0_Pii,(.L_x_3 - _Z20pairs_trading_kernelPKdS0_Pii)
        .other          _Z20pairs_trading_kernelPKdS0_Pii,@"STO_CUDA_ENTRY STV_DEFAULT"
_Z20pairs_trading_kernelPKdS0_Pii:
.text._Z20pairs_trading_kernelPKdS0_Pii:
[----:B------:R-:W-:Y:S01]  /*0000*/  LDC R1, c[0x0][0x37c] ;  /* 0x0000df00ff017b82 */ /* 0x000fe20000000800 */
[----:B------:R-:W-:Y:S05]  /*0010*/  EXIT ;  /* 0x000000000000794d */ /* 0x000fea0003800000 */
.L_x_1:
        /* <DEDUP_REMOVED lines=14> */
.L_x_3:


//--------------------- .nv.shared.reserved.0     --------------------------
	.section	.nv.shared.reserved.0,"aw",@nobits
	.weak		__nv_reservedSMEM_offset_0_alias
	.size		__nv_reservedSMEM_offset_0_alias, 0, 64
	.other		__nv_reservedSMEM_offset_0_alias,@"STO_CUDA_RESERVED_SHARED STV_DEFAULT"
__nv_reservedSMEM_offset_0_alias:
	.zero		0
	.zero		64


//--------------------- .nv.global                --------------------------
	.section	.nv.global,"aw",@nobits
.nv.global:
	.type		_ZN34_INTERNAL_5fbf3d03_4_k_cu_e60225b46thrust24THRUST_300001_SM_1000_NS3seqE,@object
	.size		_ZN34_INTERNAL_5fbf3d03_4_k_cu_e60225b46thrust24THRUST_300001_SM_1000_NS3seqE,(_ZN34_INTERNAL_5fbf3d03_4_k_cu_e60225b44cuda3std3__48in_placeE - _ZN34_INTERNAL_5fbf3d03_4_k_cu_e60225b46thrust24THRUST_300001_SM_1000_NS3seqE)
_ZN34_INTERNAL_5fbf3d03_4_k_cu_e60225b46thrust24THRUST_300001_SM_1000_NS3seqE:
	.zero		1
	.type		_ZN34_INTERNAL_5fbf3d03_4_k_cu_e60225b44cuda3std3__48in_placeE,@object
	.size		_ZN34_INTERNAL_5fbf3d03_4_k_cu_e60225b44cuda3std3__48in_placeE,(_ZN34_INTERNAL_5fbf3d03_4_k_cu_e60225b44cuda3std6ranges3__45__cpo4sizeE - _ZN34_INTERNAL_5fbf3d03_4_k_cu_e60225b44cuda3std3__48in_placeE)
_ZN34_INTERNAL_5fbf3d03_4_k_cu_e60225b44cuda3std3__48in_placeE:
	.zero		1
	.type		_ZN34_INTERNAL_5fbf3d03_4_k_cu_e60225b44cuda3std6ranges3__45__cpo4sizeE,@object
	.size		_ZN34_INTERNAL_5fbf3d03_4_k_cu_e60225b44cuda3std6ranges3__45__cpo4sizeE,(_ZN34_INTERNAL_5fbf3d03_4_k_cu_e60225b46thrust24THRUST_300001_SM_1000_NS12placeholders2_3E - _ZN34_INTERNAL_5fbf3d03_4_k_cu_e60225b44cuda3std6ranges3__45__cpo4sizeE)
_ZN34_INTERNAL_5fbf3d03_4_k_cu_e60225b44cuda3std6ranges3__45__cpo4sizeE:
	.zero		1
	.type		_ZN34_INTERNAL_5fbf3d03_4_k_cu_e60225b46thrust24THRUST_300001_SM_1000_NS12placeholders2_3E,@object
	.size		_ZN34_INTERNAL_5fbf3d03_4_k_cu_e60225b46thrust24THRUST_300001_SM_1000_NS12placeholders2_3E,(_ZN34_INTERNAL_5fbf3d03_4_k_cu_e60225b44cuda3std3__45__cpo6cbeginE - _ZN34_INTERNAL_5fbf3d03_4_k_cu_e60225b46thrust24THRUST_300001_SM_1000_NS12placeholders2_3E)
_ZN34_INTERNAL_5fbf3d03_4_k_cu_e60225b46thrust24THRUST_300001_SM_1000_NS12placeholders2_3E:
	.zero		1
	.type		_ZN34_INTERNAL_5fbf3d03_4_k_cu_e60225b44cuda3std3__45__cpo6cbeginE,@object
	.size		_ZN34_INTERNAL_5fbf3d03_4_k_cu_e60225b44cuda3std3__45__cpo6cbeginE,(_ZN34_INTERNAL_5fbf3d03_4_k_cu_e60225b44cuda3std6ranges3__45__cpo6cbeginE - _ZN34_INTERNAL_5fbf3d03_4_k_cu_e60225b44cuda3std3__45__cpo6cbeginE)
_ZN34_INTERNAL_5fbf3d03_4_k_cu_e60225b44cuda3std3__45__cpo6cbeginE:
	.zero		1
	.type		_ZN34_INTERNAL_5fbf3d03_4_k_cu_e60225b44cuda3std6ranges3__45__cpo6cbeginE,@object
	.size		_ZN34_INTERNAL_5fbf3d03_4_k_cu_e60225b44cuda3std6ranges3__45__cpo6cbeginE,(_ZN34_INTERNAL_5fbf3d03_4_k_cu_e60225b46thrust24THRUST_300001_SM_1000_NS12placeholders2_7E - _ZN34_INTERNAL_5fbf3d03_4_k_cu_e60225b44cuda3std6ranges3__45__cpo6cbeginE)
_ZN34_INTERNAL_5fbf3d03_4_k_cu_e60225b44cuda3std6ranges3__45__cpo6cbeginE:
	.zero		1
	.type		_ZN34_INTERNAL_5fbf3d03_4_k_cu_e60225b46thrust24THRUST_300001_SM_1000_NS12placeholders2_7E,@object
	.size		_ZN34_INTERNAL_5fbf3d03_4_k_cu_e60225b46thrust24THRUST_300001_SM_1000_NS12placeholders2_7E,(_ZN34_INTERNAL_5fbf3d03_4_k_cu_e60225b44cuda3std3__45__cpo7crbeginE - _ZN34_INTERNAL_5fbf3d03_4_k_cu_e60225b46thrust24THRUST_300001_SM_1000_NS12placeholders2_7E)
_ZN34_INTERNAL_5fbf3d03_4_k_cu_e60225b46thrust24THRUST_300001_SM_1000_NS12placeholders2_7E:
	.zero		1
	.type		_ZN34_INTERNAL_5fbf3d03_4_k_cu_e60225b44cuda3std3__45__cpo7crbeginE,@object
	.size		_ZN34_INTERNAL_5fbf3d03_4_k_cu_e60225b44cuda3std3__45__cpo7crbeginE,(_ZN34_INTERNAL_5fbf3d03_4_k_cu_e60225b44cuda3std6ranges3__45__cpo4nextE - _ZN34_INTERNAL_5fbf3d03_4_k_cu_e60225b44cuda3std3__45__cpo7crbeginE)
_ZN34_INTERNAL_5fbf3d03_4_k_cu_e60225b44cuda3std3__45__cpo7crbeginE:
	.zero		1
	.type		_ZN34_INTERNAL_5fbf3d03_4_k_cu_e60225b44cuda3std6ranges3__45__cpo4nextE,@object
	.size		_ZN34_INTERNAL_5fbf3d03_4_k_cu_e60225b44cuda3std6ranges3__45__cpo4nextE,(_ZN34_INTERNAL_5fbf3d03_4_k_cu_e60225b44cuda3std6ranges3__45__cpo4swapE - _ZN34_INTERNAL_5fbf3d03_4_k_cu_e60225b44cuda3std6ranges3__45__cpo4nextE)
_ZN34_INTERNAL_5fbf3d03_4_k_cu_e60225b44cuda3std6ranges3__45__cpo4nextE:
	.zero		1
	.type		_ZN34_INTERNAL_5fbf3d03_4_k_cu_e60225b44cuda3std6ranges3__45__cpo4swapE,@object
	.size		_ZN34_INTERNAL_5fbf3d03_4_k_cu_e60225b44cuda3std6ranges3__45__cpo4swapE,(_ZN34_INTERNAL_5fbf3d03_4_k_cu_e60225b46thrust24THRUST_300001_SM_1000_NS8cuda_cub10par_nosyncE - _ZN34_INTERNAL_5fbf3d03_4_k_cu_e60225b44cuda3std6ranges3__45__cpo4swapE)
_ZN34_INTERNAL_5fbf3d03_4_k_cu_e60225b44cuda3std6ranges3__45__cpo4swapE:
	.zero		1
	.type		_ZN34_INTERNAL_5fbf3d03_4_k_cu_e60225b46thrust24THRUST_300001_SM_1000_NS8cuda_cub10par_nosyncE,@object
	.size		_ZN34_INTERNAL_5fbf3d03_4_k_cu_e60225b46thrust24THRUST_300001_SM_1000_NS8cuda_cub10par_nosyncE,(_ZN34_INTERNAL_5fbf3d03_4_k_cu_e60225b46thrust24THRUST_300001_SM_1000_NS12placeholders2_9E - _ZN34_INTERNAL_5fbf3d03_4_k_cu_e60225b46thrust24THRUST_300001_SM_1000_NS8cuda_cub10par_nosyncE)
_ZN34_INTERNAL_5fbf3d03_4_k_cu_e60225b46thrust24THRUST_300001_SM_1000_NS8cuda_cub10par_nosyncE:
	.zero		1
	.type		_ZN34_INTERNAL_5fbf3d03_4_k_cu_e60225b46thrust24THRUST_300001_SM_1000_NS12placeholders2_9E,@object
	.size		_ZN34_INTERNAL_5fbf3d03_4_k_cu_e60225b46thrust24THRUST_300001_SM_1000_NS12placeholders2_9E,(_ZN34_INTERNAL_5fbf3d03_4_k_cu_e60225b44cuda3std3__436_GLOBAL__N__5fbf3d03_4_k_cu_e60225b46ignoreE - _ZN34_INTERNAL_5fbf3d03_4_k_cu_e60225b46thrust24THRUST_300001_SM_1000_NS12placeholders2_9E)
_ZN34_INTERNAL_5fbf3d03_4_k_cu_e60225b46thrust24THRUST_300001_SM_1000_NS12placeholders2_9E:
	.zero		1
	.type		_ZN34_INTERNAL_5fbf3d03_4_k_cu_e60225b44cuda3std3__436_GLOBAL__N__5fbf3d03_4_k_cu_e60225b46ignoreE,@object
	.size		_ZN34_INTERNAL_5fbf3d03_4_k_cu_e60225b44cuda3std3__436_GLOBAL__N__5fbf3d03_4_k_cu_e60225b46ignoreE,(_ZN34_INTERNAL_5fbf3d03_4_k_cu_e60225b44cuda3std6ranges3__45__cpo4dataE - _ZN34_INTERNAL_5fbf3d03_4_k_cu_e60225b44cuda3std3__436_GLOBAL__N__5fbf3d03_4_k_cu_e60225b46ignoreE)
_ZN34_INTERNAL_5fbf3d03_4_k_cu_e60225b44cuda3std3__436_GLOBAL__N__5fbf3d03_4_k_cu_e60225b46ignoreE:
	.zero		1
	.type		_ZN34_INTERNAL_5fbf3d03_4_k_cu_e60225b44cuda3std6ranges3__45__cpo4dataE,@object
	.size		_ZN34_INTERNAL_5fbf3d03_4_k_cu_e60225b44cuda3std6ranges3__45__cpo4dataE,(_ZN34_INTERNAL_5fbf3d03_4_k_cu_e60225b46thrust24THRUST_300001_SM_1000_NS12placeholders2_1E - _ZN34_INTERNAL_5fbf3d03_4_k_cu_e60225b44cuda3std6ranges3__45__cpo4dataE)
_ZN34_INTERNAL_5fbf3d03_4_k_cu_e60225b44cuda3std6ranges3__45__cpo4dataE:
	.zero		1
	.type		_ZN34_INTERNAL_5fbf3d03_4_k_cu_e60225b46thrust24THRUST_300001_SM_1000_NS12placeholders2_1E,@object
	.size		_ZN34_INTERNAL_5fbf3d03_4_k_cu_e60225b46thrust24THRUST_300001_SM_1000_NS12placeholders2_1E,(_ZN34_INTERNAL_5fbf3d03_4_k_cu_e60225b44cuda3std3__45__cpo5beginE - _ZN34_INTERNAL_5fbf3d03_4_k_cu_e60225b46thrust24THRUST_300001_SM_1000_NS12placeholders2_1E)
_ZN34_INTERNAL_5fbf3d03_4_k_cu_e60225b46thrust24THRUST_300001_SM_1000_NS12placeholders2_1E:
	.zero		1
	.type		_ZN34_INTERNAL_5fbf3d03_4_k_cu_e60225b44cuda3std3__45__cpo5beginE,@object
	.size		_ZN34_INTERNAL_5fbf3d03_4_k_cu_e60225b44cuda3std3__45__cpo5beginE,(_ZN34_INTERNAL_5fbf3d03_4_k_cu_e60225b44cuda3std6ranges3__45__cpo5beginE - _ZN34_INTERNAL_5fbf3d03_4_k_cu_e60225b44cuda3std3__45__cpo5beginE)
_ZN34_INTERNAL_5fbf3d03_4_k_cu_e60225b44cuda3std3__45__cpo5beginE:
	.zero		1
	.type		_ZN34_INTERNAL_5fbf3d03_4_k_cu_e60225b44cuda3std6ranges3__45__cpo5beginE,@object
	.size		_ZN34_INTERNAL_5fbf3d03_4_k_cu_e60225b44cuda3std6ranges3__45__cpo5beginE,(_ZN34_INTERNAL_5fbf3d03_4_k_cu_e60225b46thrust24THRUST_300001_SM_1000_NS12placeholders2_5E - _ZN34_INTERNAL_5fbf3d03_4_k_cu_e60225b44cuda3std6ranges3__45__cpo5beginE)
_ZN34_INTERNAL_5fbf3d03_4_k_cu_e60225b44cuda3std6ranges3__45__cpo5beginE:
	.zero		1
	.type		_ZN34_INTERNAL_5fbf3d03_4_k_cu_e60225b46thrust24THRUST_300001_SM_1000_NS12placeholders2_5E,@object
	.size		_ZN34_INTERNAL_5fbf3d03_4_k_cu_e60225b46thrust24THRUST_300001_SM_1000_NS12placeholders2_5E,(_ZN34_INTERNAL_5fbf3d03_4_k_cu_e60225b44cuda3std3__45__cpo6rbeginE - _ZN34_INTERNAL_5fbf3d03_4_k_cu_e60225b46thrust24THRUST_300001_SM_1000_NS12placeholders2_5E)
_ZN34_INTERNAL_5fbf3d03_4_k_cu_e60225b46thrust24THRUST_300001_SM_1000_NS12placeholders2_5E:
	.zero		1
	.type		_ZN34_INTERNAL_5fbf3d03_4_k_cu_e60225b44cuda3std3__45__cpo6rbeginE,@object
	.size		_ZN34_INTERNAL_5fbf3d03_4_k_cu_e60225b44cuda3std3__45__cpo6rbeginE,(_ZN34_INTERNAL_5fbf3d03_4_k_cu_e60225b44cuda3std6ranges3__45__cpo7advanceE - _ZN34_INTERNAL_5fbf3d03_4_k_cu_e60225b44cuda3std3__45__cpo6rbeginE)
_ZN34_INTERNAL_5fbf3d03_4_k_cu_e60225b44cuda3std3__45__cpo6rbeginE:
	.zero		1
	.type		_ZN34_INTERNAL_5fbf3d03_4_k_cu_e60225b44cuda3std6ranges3__45__cpo7advanceE,@object
	.size		_ZN34_INTERNAL_5fbf3d03_4_k_cu_e60225b44cuda3std6ranges3__45__cpo7advanceE,(_ZN34_INTERNAL_5fbf3d03_4_k_cu_e60225b44cuda3std3__47nulloptE - _ZN34_INTERNAL_5fbf3d03_4_k_cu_e60225b44cuda3std6ranges3__45__cpo7advanceE)
_ZN34_INTERNAL_5fbf3d03_4_k_cu_e60225b44cuda3std6ranges3__45__cpo7advanceE:
	.zero		1
	.type		_ZN34_INTERNAL_5fbf3d03_4_k_cu_e60225b44cuda3std3__47nulloptE,@object
	.size		_ZN34_INTERNAL_5fbf3d03_4_k_cu_e60225b44cuda3std3__47nulloptE,(_ZN34_INTERNAL_5fbf3d03_4_k_cu_e60225b44cuda3std6ranges3__45__cpo8distanceE - _ZN34_INTERNAL_5fbf3d03_4_k_cu_e60225b44cuda3std3__47nulloptE)
_ZN34_INTERNAL_5fbf3d03_4_k_cu_e60225b44cuda3std3__47nulloptE:
	.zero		1
	.type		_ZN34_INTERNAL_5fbf3d03_4_k_cu_e60225b44cuda3std6ranges3__45__cpo8distanceE,@object
	.size		_ZN34_INTERNAL_5fbf3d03_4_k_cu_e60225b44cuda3std6ranges3__45__cpo8distanceE,(_ZN34_INTERNAL_5fbf3d03_4_k_cu_e60225b46thrust24THRUST_300001_SM_1000_NS12placeholders3_10E - _ZN34_INTERNAL_5fbf3d03_4_k_cu_e60225b44cuda3std6ranges3__45__cpo8distanceE)
_ZN34_INTERNAL_5fbf3d03_4_k_cu_e60225b44cuda3std6ranges3__45__cpo8distanceE:
	.zero		1
	.type		_ZN34_INTERNAL_5fbf3d03_4_k_cu_e60225b46thrust24THRUST_300001_SM_1000_NS12placeholders3_10E,@object
	.size		_ZN34_INTERNAL_5fbf3d03_4_k_cu_e60225b46thrust24THRUST_300001_SM_1000_NS12placeholders3_10E,(_ZN34_INTERNAL_5fbf3d03_4_k_cu_e60225b44cuda3std3__419piecewise_constructE - _ZN34_INTERNAL_5fbf3d03_4_k_cu_e60225b46thrust24THRUST_300001_SM_1000_NS12placeholders3_10E)
_ZN34_INTERNAL_5fbf3d03_4_k_cu_e60225b46thrust24THRUST_300001_SM_1000_NS12placeholders3_10E:
	.zero		1
	.type		_ZN34_INTERNAL_5fbf3d03_4_k_cu_e60225b44cuda3std3__419piecewise_constructE,@object
	.size		_ZN34_INTERNAL_5fbf3d03_4_k_cu_e60225b44cuda3std3__419piecewise_constructE,(_ZN34_INTERNAL_5fbf3d03_4_k_cu_e60225b44cuda3std6ranges3__45__cpo5cdataE - _ZN34_INTERNAL_5fbf3d03_4_k_cu_e60225b44cuda3std3__419piecewise_constructE)
_ZN34_INTERNAL_5fbf3d03_4_k_cu_e60225b44cuda3std3__419piecewise_constructE:
	.zero		1
	.type		_ZN34_INTERNAL_5fbf3d03_4_k_cu_e60225b44cuda3std6ranges3__45__cpo5cdataE,@object
	.size		_ZN34_INTERNAL_5fbf3d03_4_k_cu_e60225b44cuda3std6ranges3__45__cpo5cdataE,(_ZN34_INTERNAL_5fbf3d03_4_k_cu_e60225b46thrust24THRUST_300001_SM_1000_NS12placeholders2_2E - _ZN34_INTERNAL_5fbf3d03_4_k_cu_e60225b44cuda3std6ranges3__45__cpo5cdataE)
_ZN34_INTERNAL_5fbf3d03_4_k_cu_e60225b44cuda3std6ranges3__45__cpo5cdataE:
	.zero		1
	.type		_ZN34_INTERNAL_5fbf3d03_4_k_cu_e60225b46thrust24THRUST_300001_SM_1000_NS12placeholders2_2E,@object
	.size		_ZN34_INTERNAL_5fbf3d03_4_k_cu_e60225b46thrust24THRUST_300001_SM_1000_NS12placeholders2_2E,(_ZN34_INTERNAL_5fbf3d03_4_k_cu_e60225b44cuda3std3__45__cpo3endE - _ZN34_INTERNAL_5fbf3d03_4_k_cu_e60225b46thrust24THRUST_300001_SM_1000_NS12placeholders2_2E)
_ZN34_INTERNAL_5fbf3d03_4_k_cu_e60225b46thrust24THRUST_300001_SM_1000_NS12placeholders2_2E:
	.zero		1
	.type		_ZN34_INTERNAL_5fbf3d03_4_k_cu_e60225b44cuda3std3__45__cpo3endE,@object
	.size		_ZN34_INTERNAL_5fbf3d03_4_k_cu_e60225b44cuda3std3__45__cpo3endE,(_ZN34_INTERNAL_5fbf3d03_4_k_cu_e60225b44cuda3std6ranges3__45__cpo3endE - _ZN34_INTERNAL_5fbf3d03_4_k_cu_e60225b44cuda3std3__45__cpo3endE)
_ZN34_INTERNAL_5fbf3d03_4_k_cu_e60225b44cuda3std3__45__cpo3endE:
	.zero		1
	.type		_ZN34_INTERNAL_5fbf3d03_4_k_cu_e60225b44cuda3std6ranges3__45__cpo3endE,@object
	.size		_ZN34_INTERNAL_5fbf3d03_4_k_cu_e60225b44cuda3std6ranges3__45__cpo3endE,(_ZN34_INTERNAL_5fbf3d03_4_k_cu_e60225b46thrust24THRUST_300001_SM_1000_NS12placeholders2_6E - _ZN34_INTERNAL_5fbf3d03_4_k_cu_e60225b44cuda3std6ranges3__45__cpo3endE)
_ZN34_INTERNAL_5fbf3d03_4_k_cu_e60225b44cuda3std6ranges3__45__cpo3endE:
	.zero		1
	.type		_ZN34_INTERNAL_5fbf3d03_4_k_cu_e60225b46thrust24THRUST_300001_SM_1000_NS12placeholders2_6E,@object
	.size		_ZN34_INTERNAL_5fbf3d03_4_k_cu_e60225b46thrust24THRUST_300001_SM_1000_NS12placeholders2_6E,(_ZN34_INTERNAL_5fbf3d03_4_k_cu_e60225b44cuda3std3__45__cpo4rendE - _ZN34_INTERNAL_5fbf3d03_4_k_cu_e60225b46thrust24THRUST_300001_SM_1000_NS12placeholders2_6E)
_ZN34_INTERNAL_5fbf3d03_4_k_cu_e60225b46thrust24THRUST_300001_SM_1000_NS12placeholders2_6E:
	.zero		1
	.type		_ZN34_INTERNAL_5fbf3d03_4_k_cu_e60225b44cuda3std3__45__cpo4rendE,@object
	.size		_ZN34_INTERNAL_5fbf3d03_4_k_cu_e60225b44cuda3std3__45__cpo4rendE,(_ZN34_INTERNAL_5fbf3d03_4_k_cu_e60225b44cuda3std6ranges3__45__cpo9iter_swapE - _ZN34_INTERNAL_5fbf3d03_4_k_cu_e60225b44cuda3std3__45__cpo4rendE)
_ZN34_INTERNAL_5fbf3d03_4_k_cu_e60225b44cuda3std3__45__cpo4rendE:
	.zero		1
	.type		_ZN34_INTERNAL_5fbf3d03_4_k_cu_e60225b44cuda3std6ranges3__45__cpo9iter_swapE,@object
	.size		_ZN34_INTERNAL_5fbf3d03_4_k_cu_e60225b44cuda3std6ranges3__45__cpo9iter_swapE,(_ZN34_INTERNAL_5fbf3d03_4_k_cu_e60225b44cuda3std3__48unexpectE - _ZN34_INTERNAL_5fbf3d03_4_k_cu_e60225b44cuda3std6ranges3__45__cpo9iter_swapE)
_ZN34_INTERNAL_5fbf3d03_4_k_cu_e60225b44cuda3std6ranges3__45__cpo9iter_swapE:
	.zero		1
	.type		_ZN34_INTERNAL_5fbf3d03_4_k_cu_e60225b44cuda3std3__48unexpectE,@object
	.size		_ZN34_INTERNAL_5fbf3d03_4_k_cu_e60225b44cuda3std3__48unexpectE,(_ZN34_INTERNAL_5fbf3d03_4_k_cu_e60225b46thrust24THRUST_300001_SM_1000_NS8cuda_cub3parE - _ZN34_INTERNAL_5fbf3d03_4_k_cu_e60225b44cuda3std3__48unexpectE)
_ZN34_INTERNAL_5fbf3d03_4_k_cu_e60225b44cuda3std3__48unexpectE:
	.zero		1
	.type		_ZN34_INTERNAL_5fbf3d03_4_k_cu_e60225b46thrust24THRUST_300001_SM_1000_NS8cuda_cub3parE,@object
	.size		_ZN34_INTERNAL_5fbf3d03_4_k_cu_e60225b46thrust24THRUST_300001_SM_1000_NS8cuda_cub3parE,(_ZN34_INTERNAL_5fbf3d03_4_k_cu_e60225b46thrust24THRUST_300001_SM_1000_NS12placeholders2_4E - _ZN34_INTERNAL_5fbf3d03_4_k_cu_e60225b46thrust24THRUST_300001_SM_1000_NS8cuda_cub3parE)
_ZN34_INTERNAL_5fbf3d03_4_k_cu_e60225b46thrust24THRUST_300001_SM_1000_NS8cuda_cub3parE:
	.zero		1
	.type		_ZN34_INTERNAL_5fbf3d03_4_k_cu_e60225b46thrust24THRUST_300001_SM_1000_NS12placeholders2_4E,@object
	.size		_ZN34_INTERNAL_5fbf3d03_4_k_cu_e60225b46thrust24THRUST_300001_SM_1000_NS12placeholders2_4E,(_ZN34_INTERNAL_5fbf3d03_4_k_cu_e60225b44cuda3std3__45__cpo4cendE - _ZN34_INTERNAL_5fbf3d03_4_k_cu_e60225b46thrust24THRUST_300001_SM_1000_NS12placeholders2_4E)
_ZN34_INTERNAL_5fbf3d03_4_k_cu_e60225b46thrust24THRUST_300001_SM_1000_NS12placeholders2_4E:
	.zero		1
	.type		_ZN34_INTERNAL_5fbf3d03_4_k_cu_e60225b44cuda3std3__45__cpo4cendE,@object
	.size		_ZN34_INTERNAL_5fbf3d03_4_k_cu_e60225b44cuda3std3__45__cpo4cendE,(_ZN34_INTERNAL_5fbf3d03_4_k_cu_e60225b44cuda3std6ranges3__45__cpo4cendE - _ZN34_INTERNAL_5fbf3d03_4_k_cu_e60225b44cuda3std3__45__cpo4cendE)
_ZN34_INTERNAL_5fbf3d03_4_k_cu_e60225b44cuda3std3__45__cpo4cendE:
	.zero		1
	.type		_ZN34_INTERNAL_5fbf3d03_4_k_cu_e60225b44cuda3std6ranges3__45__cpo4cendE,@object
	.size		_ZN34_INTERNAL_5fbf3d03_4_k_cu_e60225b44cuda3std6ranges3__45__cpo4cendE,(_ZN34_INTERNAL_5fbf3d03_4_k_cu_e60225b44cuda3std3__420unreachable_sentinelE - _ZN34_INTERNAL_5fbf3d03_4_k_cu_e60225b44cuda3std6ranges3__45__cpo4cendE)
_ZN34_INTERNAL_5fbf3d03_4_k_cu_e60225b44cuda3std6ranges3__45__cpo4cendE:
	.zero		1
	.type		_ZN34_INTERNAL_5fbf3d03_4_k_cu_e60225b44cuda3std3__420unreachable_sentinelE,@object
	.size		_ZN34_INTERNAL_5fbf3d03_4_k_cu_e60225b44cuda3std3__420unreachable_sentinelE,(_ZN34_INTERNAL_5fbf3d03_4_k_cu_e60225b44cuda3std6ranges3__45__cpo5ssizeE - _ZN34_INTERNAL_5fbf3d03_4_k_cu_e60225b44cuda3std3__420unreachable_sentinelE)
_ZN34_INTERNAL_5fbf3d03_4_k_cu_e60225b44cuda3std3__420unreachable_sentinelE:
	.zero		1
	.type		_ZN34_INTERNAL_5fbf3d03_4_k_cu_e60225b44cuda3std6ranges3__45__cpo5ssizeE,@object
	.size		_ZN34_INTERNAL_5fbf3d03_4_k_cu_e60225b44cuda3std6ranges3__45__cpo5ssizeE,(_ZN34_INTERNAL_5fbf3d03_4_k_cu_e60225b46thrust24THRUST_300001_SM_1000_NS12placeholders2_8E - _ZN34_INTERNAL_5fbf3d03_4_k_cu_e60225b44cuda3std6ranges3__45__cpo5ssizeE)
_ZN34_INTERNAL_5fbf3d03_4_k_cu_e60225b44cuda3std6ranges3__45__cpo5ssizeE:
	.zero		1
	.type		_ZN34_INTERNAL_5fbf3d03_4_k_cu_e60225b46thrust24THRUST_300001_SM_1000_NS12placeholders2_8E,@object
	.size		_ZN34_INTERNAL_5fbf3d03_4_k_cu_e60225b46thrust24THRUST_300001_SM_1000_NS12placeholders2_8E,(_ZN34_INTERNAL_5fbf3d03_4_k_cu_e60225b44cuda3std3__45__cpo5crendE - _ZN34_INTERNAL_5fbf3d03_4_k_cu_e60225b46thrust24THRUST_300001_SM_1000_NS12placeholders2_8E)
_ZN34_INTERNAL_5fbf3d03_4_k_cu_e60225b46thrust24THRUST_300001_SM_1000_NS12placeholders2_8E:
	.zero		1
	.type		_ZN34_INTERNAL_5fbf3d03_4_k_cu_e60225b44cuda3std3__45__cpo5crendE,@object
	.size		_ZN34_INTERNAL_5fbf3d03_4_k_cu_e60225b44cuda3std3__45__cpo5crendE,(_ZN34_INTERNAL_5fbf3d03_4_k_cu_e60225b44cuda3std6ranges3__45__cpo4prevE - _ZN34_INTERNAL_5fbf3d03_4_k_cu_e60225b44cuda3std3__45__cpo5crendE)
_ZN34_INTERNAL_5fbf3d03_4_k_cu_e60225b44cuda3std3__45__cpo5crendE:
	.zero		1
	.type		_ZN34_INTERNAL_5fbf3d03_4_k_cu_e60225b44cuda3std6ranges3__45__cpo4prevE,@object
	.size		_ZN34_INTERNAL_5fbf3d03_4_k_cu_e60225b44cuda3std6ranges3__45__cpo4prevE,(_ZN34_INTERNAL_5fbf3d03_4_k_cu_e60225b44cuda3std6ranges3__45__cpo9iter_moveE - _ZN34_INTERNAL_5fbf3d03_4_k_cu_e60225b44cuda3std6ranges3__45__cpo4prevE)
_ZN34_INTERNAL_5fbf3d03_4_k_cu_e60225b44cuda3std6ranges3__45__cpo4prevE:
	.zero		1
	.type		_ZN34_INTERNAL_5fbf3d03_4_k_cu_e60225b44cuda3std6ranges3__45__cpo9iter_moveE,@object
	.size		_ZN34_INTERNAL_5fbf3d03_4_k_cu_e60225b44cuda3std6ranges3__45__cpo9iter_moveE,(_ZN34_INTERNAL_5fbf3d03_4_k_cu_e60225b46thrust24THRUST_300001_SM_1000_NS6system6detail10sequential3seqE - _ZN34_INTERNAL_5fbf3d03_4_k_cu_e60225b44cuda3std6ranges3__45__cpo9iter_moveE)
_ZN34_INTERNAL_5fbf3d03_4_k_cu_e60225b44cuda3std6ranges3__45__cpo9iter_moveE:
	.zero		1
	.type		_ZN34_INTERNAL_5fbf3d03_4_k_cu_e60225b46thrust24THRUST_300001_SM_1000_NS6system6detail10sequential3seqE,@object
	.size		_ZN34_INTERNAL_5fbf3d03_4_k_cu_e60225b46thrust24THRUST_300001_SM_1000_NS6system6detail10sequential3seqE,(.L_31 - _ZN34_INTERNAL_5fbf3d03_4_k_cu_e60225b46thrust24THRUST_300001_SM_1000_NS6system6detail10sequential3seqE)
_ZN34_INTERNAL_5fbf3d03_4_k_cu_e60225b46thrust24THRUST_300001_SM_1000_NS6system6detail10sequential3seqE:
	.zero		1
.L_31:


//--------------------- .nv.constant0._ZN3cub18CUB_300001_SM_10006detail11EmptyKernelIvEEvv --------------------------
	.section	.nv.constant0._ZN3cub18CUB_300001_SM_10006detail11EmptyKernelIvEEvv,"a",@progbits
	.sectionflags	@""
	.align	4
.nv.constant0._ZN3cub18CUB_300001_SM_10006detail11EmptyKernelIvEEvv:
	.zero		896


//--------------------- .nv.constant0._Z20pairs_trading_kernelPKdS0_Pii --------------------------
	.section	.nv.constant0._Z20pairs_trading_kernelPKdS0_Pii,"a",@progbits
	.sectionflags	@""
	.align	4
.nv.constant0._Z20pairs_trading_kernelPKdS0_Pii:
	.zero		924


//--------------------- SYMBOLS --------------------------

	.type		.nv.reservedSmem.offset0,@object
	.size		.nv.reservedSmem.offset0,0x4
